//
// Generated by NVIDIA NVVM Compiler
//
// Compiler Build ID: CL-36424714
// Cuda compilation tools, release 13.0, V13.0.88
// Based on NVVM 20.0.0
//

.version 9.0
.target sm_100
.address_size 64

	// .globl	_Z13simple_kernelPii
// _ZZ17shared_mem_kernelPiiE5sdata has been demoted
// _ZZ12buggy_kernelPiS_iE5sdata has been demoted

.visible .entry _Z13simple_kernelPii(
	.param .u64 .ptr .align 1 _Z13simple_kernelPii_param_0,
	.param .u32 _Z13simple_kernelPii_param_1
)
{
	.reg .pred 	%p<2>;
	.reg .b32 	%r<7>;
	.reg .b64 	%rd<5>;

	ld.param.u64 	%rd1, [_Z13simple_kernelPii_param_0];
	ld.param.u32 	%r2, [_Z13simple_kernelPii_param_1];
	mov.u32 	%r3, %ctaid.x;
	mov.u32 	%r4, %ntid.x;
	mov.u32 	%r5, %tid.x;
	mad.lo.s32 	%r1, %r3, %r4, %r5;
	setp.ge.s32 	%p1, %r1, %r2;
	@%p1 bra 	$L__BB0_2;
	cvta.to.global.u64 	%rd2, %rd1;
	shl.b32 	%r6, %r1, 1;
	mul.wide.s32 	%rd3, %r1, 4;
	add.s64 	%rd4, %rd2, %rd3;
	st.global.u32 	[%rd4], %r6;
$L__BB0_2:
	ret;

}
	// .globl	_Z17shared_mem_kernelPii
.visible .entry _Z17shared_mem_kernelPii(
	.param .u64 .ptr .align 1 _Z17shared_mem_kernelPii_param_0,
	.param .u32 _Z17shared_mem_kernelPii_param_1
)
{
	.reg .pred 	%p<3>;
	.reg .b32 	%r<16>;
	.reg .b64 	%rd<5>;
	// demoted variable
	.shared .align 4 .b8 _ZZ17shared_mem_kernelPiiE5sdata[1024];
	ld.param.u64 	%rd2, [_Z17shared_mem_kernelPii_param_0];
	ld.param.u32 	%r6, [_Z17shared_mem_kernelPii_param_1];
	cvta.to.global.u64 	%rd3, %rd2;
	mov.u32 	%r1, %tid.x;
	mov.u32 	%r8, %ctaid.x;
	mov.u32 	%r9, %ntid.x;
	mad.lo.s32 	%r2, %r8, %r9, %r1;
	setp.ge.s32 	%p1, %r2, %r6;
	mul.wide.s32 	%rd4, %r2, 4;
	add.s64 	%rd1, %rd3, %rd4;
	mov.b32 	%r15, 0;
	@%p1 bra 	$L__BB1_2;
	ld.global.u32 	%r15, [%rd1];
$L__BB1_2:
	setp.ge.s32 	%p2, %r2, %r6;
	shl.b32 	%r10, %r1, 2;
	mov.u32 	%r11, _ZZ17shared_mem_kernelPiiE5sdata;
	add.s32 	%r5, %r11, %r10;
	st.shared.u32 	[%r5], %r15;
	bar.sync 	0;
	ld.shared.u32 	%r12, [%r5];
	shl.b32 	%r13, %r12, 1;
	st.shared.u32 	[%r5], %r13;
	bar.sync 	0;
	@%p2 bra 	$L__BB1_4;
	ld.shared.u32 	%r14, [%r5];
	st.global.u32 	[%rd1], %r14;
$L__BB1_4:
	ret;

}
	// .globl	_Z12buggy_kernelPiS_i
.visible .entry _Z12buggy_kernelPiS_i(
	.param .u64 .ptr .align 1 _Z12buggy_kernelPiS_i_param_0,
	.param .u64 .ptr .align 1 _Z12buggy_kernelPiS_i_param_1,
	.param .u32 _Z12buggy_kernelPiS_i_param_2
)
{
	.reg .pred 	%p<6>;
	.reg .b32 	%r<22>;
	.reg .b64 	%rd<9>;
	// demoted variable
	.shared .align 4 .b8 _ZZ12buggy_kernelPiS_iE5sdata[1024];
	ld.param.u64 	%rd1, [_Z12buggy_kernelPiS_i_param_0];
	ld.param.u64 	%rd2, [_Z12buggy_kernelPiS_i_param_1];
	ld.param.u32 	%r11, [_Z12buggy_kernelPiS_i_param_2];
	mov.u32 	%r1, %tid.x;
	mov.u32 	%r2, %ctaid.x;
	mov.u32 	%r21, %ntid.x;
	mad.lo.s32 	%r4, %r2, %r21, %r1;
	setp.ge.s32 	%p1, %r4, %r11;
	mov.b32 	%r20, 0;
	@%p1 bra 	$L__BB2_2;
	cvta.to.global.u64 	%rd3, %rd1;
	mul.wide.s32 	%rd4, %r4, 4;
	add.s64 	%rd5, %rd3, %rd4;
	ld.global.u32 	%r20, [%rd5];
$L__BB2_2:
	shl.b32 	%r12, %r1, 2;
	mov.u32 	%r13, _ZZ12buggy_kernelPiS_iE5sdata;
	add.s32 	%r7, %r13, %r12;
	st.shared.u32 	[%r7], %r20;
	bar.sync 	0;
	setp.lt.u32 	%p2, %r21, 2;
	@%p2 bra 	$L__BB2_6;
$L__BB2_3:
	shr.u32 	%r9, %r21, 1;
	setp.ge.u32 	%p3, %r1, %r9;
	@%p3 bra 	$L__BB2_5;
	shl.b32 	%r14, %r9, 2;
	add.s32 	%r15, %r7, %r14;
	ld.shared.u32 	%r16, [%r15];
	ld.shared.u32 	%r17, [%r7];
	add.s32 	%r18, %r17, %r16;
	st.shared.u32 	[%r7], %r18;
$L__BB2_5:
	setp.gt.u32 	%p4, %r21, 3;
	mov.u32 	%r21, %r9;
	@%p4 bra 	$L__BB2_3;
$L__BB2_6:
	setp.ne.s32 	%p5, %r1, 0;
	@%p5 bra 	$L__BB2_8;
	ld.shared.u32 	%r19, [_ZZ12buggy_kernelPiS_iE5sdata];
	cvta.to.global.u64 	%rd6, %rd2;
	mul.wide.u32 	%rd7, %r2, 4;
	add.s64 	%rd8, %rd6, %rd7;
	st.global.u32 	[%rd8], %r19;
$L__BB2_8:
	ret;

}


// ===== COMPILED SASS (sm_100) =====

	.target	sm_100

	.elftype	@"ET_EXEC"


//--------------------- .note.nv.tkinfo           --------------------------
	.section	.note.nv.tkinfo,"",@"SHT_NOTE"
	.sectionflags	@"SHF_NOTE_NV_TKINFO"
	.tkinfo
        /*0018*/ 	.word	0x00000002
        /*0030*/ 	.string	""
        /*0030*/ 	.string	"ptxas"
        /*0030*/ 	.string	"Cuda compilation tools, release 13.0, V13.0.88"
        /*0030*/ 	.string	"Build cuda_13.0.r13.0/compiler.36424714_0"
        /*0030*/ 	.string	"-arch sm_100 -m 64 "



//--------------------- .note.nv.cuinfo           --------------------------
	.section	.note.nv.cuinfo,"",@"SHT_NOTE"
	.sectionflags	@"SHF_NOTE_NV_CUINFO"
        /*0018*/ 	.short	0x0002
        /*001a*/ 	.short	0x0064
        /*001c*/ 	.short	0x0082
	.zero		2


//--------------------- .nv.info                  --------------------------
	.section	.nv.info,"",@"SHT_CUDA_INFO"
	.align	4


	//----- nvinfo : EIATTR_REGCOUNT
	.align		4
        /*0000*/ 	.byte	0x04, 0x2f
        /*0002*/ 	.short	(.L_1 - .L_0)
	.align		4
.L_0:
        /*0004*/ 	.word	index@(_Z13simple_kernelPii)
        /*0008*/ 	.word	0x0000000a


	//----- nvinfo : EIATTR_FRAME_SIZE
	.align		4
.L_1:
        /*000c*/ 	.byte	0x04, 0x11
        /*000e*/ 	.short	(.L_3 - .L_2)
	.align		4
.L_2:
        /*0010*/ 	.word	index@(_Z13simple_kernelPii)
        /*0014*/ 	.word	0x00000000


	//----- nvinfo : EIATTR_REGCOUNT
	.align		4
.L_3:
        /*0018*/ 	.byte	0x04, 0x2f
        /*001a*/ 	.short	(.L_5 - .L_4)
	.align		4
.L_4:
        /*001c*/ 	.word	index@(_Z17shared_mem_kernelPii)
        /*0020*/ 	.word	0x00000008


	//----- nvinfo : EIATTR_FRAME_SIZE
	.align		4
.L_5:
        /*0024*/ 	.byte	0x04, 0x11
        /*0026*/ 	.short	(.L_7 - .L_6)
	.align		4
.L_6:
        /*0028*/ 	.word	index@(_Z17shared_mem_kernelPii)
        /*002c*/ 	.word	0x00000000


	//----- nvinfo : EIATTR_REGCOUNT
	.align		4
.L_7:
        /*0030*/ 	.byte	0x04, 0x2f
        /*0032*/ 	.short	(.L_9 - .L_8)
	.align		4
.L_8:
        /*0034*/ 	.word	index@(_Z12buggy_kernelPiS_i)
        /*0038*/ 	.word	0x0000000b


	//----- nvinfo : EIATTR_FRAME_SIZE
	.align		4
.L_9:
        /*003c*/ 	.byte	0x04, 0x11
        /*003e*/ 	.short	(.L_11 - .L_10)
	.align		4
.L_10:
        /*0040*/ 	.word	index@(_Z12buggy_kernelPiS_i)
        /*0044*/ 	.word	0x00000000


	//----- nvinfo : EIATTR_MIN_STACK_SIZE
	.align		4
.L_11:
        /*0048*/ 	.byte	0x04, 0x12
        /*004a*/ 	.short	(.L_13 - .L_12)
	.align		4
.L_12:
        /*004c*/ 	.word	index@(_Z12buggy_kernelPiS_i)
        /*0050*/ 	.word	0x00000000


	//----- nvinfo : EIATTR_MIN_STACK_SIZE
	.align		4
.L_13:
        /*0054*/ 	.byte	0x04, 0x12
        /*0056*/ 	.short	(.L_15 - .L_14)
	.align		4
.L_14:
        /*0058*/ 	.word	index@(_Z17shared_mem_kernelPii)
        /*005c*/ 	.word	0x00000000


	//----- nvinfo : EIATTR_MIN_STACK_SIZE
	.align		4
.L_15:
        /*0060*/ 	.byte	0x04, 0x12
        /*0062*/ 	.short	(.L_17 - .L_16)
	.align		4
.L_16:
        /*0064*/ 	.word	index@(_Z13simple_kernelPii)
        /*0068*/ 	.word	0x00000000
.L_17:


//--------------------- .nv.compat                --------------------------
	.section	.nv.compat,"",@"SHT_CUDA_COMPAT_INFO"
	.align	4
        /*0000*/ 	.byte	0x02, 0x09, 0x00, 0x00, 0x02, 0x02, 0x01, 0x00, 0x02, 0x05, 0x05, 0x00, 0x03, 0x07, 0x01, 0x01
        /*0010*/ 	.byte	0x02, 0x03, 0x00, 0x00, 0x02, 0x06, 0x01, 0x00, 0x04, 0x0b, 0x08, 0x00, 0x09, 0x00, 0x00, 0x00
        /*0020*/ 	.byte	0x00, 0x00, 0x00, 0x00


//--------------------- .nv.info._Z12buggy_kernelPiS_i --------------------------
	.section	.nv.info._Z12buggy_kernelPiS_i,"",@"SHT_CUDA_INFO"
	.sectionflags	@""
	.align	4


	//----- nvinfo : EIATTR_CUDA_API_VERSION
	.align		4
        /*0000*/ 	.byte	0x04, 0x37
        /*0002*/ 	.short	(.L_19 - .L_18)
.L_18:
        /*0004*/ 	.word	0x00000082


	//----- nvinfo : EIATTR_KPARAM_INFO
	.align		4
.L_19:
        /*0008*/ 	.byte	0x04, 0x17
        /*000a*/ 	.short	(.L_21 - .L_20)
.L_20:
        /*000c*/ 	.word	0x00000000
        /*0010*/ 	.short	0x0002
        /*0012*/ 	.short	0x0010
        /*0014*/ 	.byte	0x00, 0xf0, 0x11, 0x00


	//----- nvinfo : EIATTR_KPARAM_INFO
	.align		4
.L_21:
        /*0018*/ 	.byte	0x04, 0x17
        /*001a*/ 	.short	(.L_23 - .L_22)
.L_22:
        /*001c*/ 	.word	0x00000000
        /*0020*/ 	.short	0x0001
        /*0022*/ 	.short	0x0008
        /*0024*/ 	.byte	0x00, 0xf5, 0x21, 0x00


	//----- nvinfo : EIATTR_KPARAM_INFO
	.align		4
.L_23:
        /*0028*/ 	.byte	0x04, 0x17
        /*002a*/ 	.short	(.L_25 - .L_24)
.L_24:
        /*002c*/ 	.word	0x00000000
        /*0030*/ 	.short	0x0000
        /*0032*/ 	.short	0x0000
        /*0034*/ 	.byte	0x00, 0xf5, 0x21, 0x00


	//----- nvinfo : EIATTR_SPARSE_MMA_MASK
	.align		4
.L_25:
        /*0038*/ 	.byte	0x03, 0x50
        /*003a*/ 	.short	0x0000


	//----- nvinfo : EIATTR_MAXREG_COUNT
	.align		4
        /*003c*/ 	.byte	0x03, 0x1b
        /*003e*/ 	.short	0x00ff


	//----- nvinfo : EIATTR_NUM_BARRIERS
	.align		4
        /*0040*/ 	.byte	0x02, 0x4c
        /*0042*/ 	.byte	0x01
	.zero		1


	//----- nvinfo : EIATTR_MERCURY_ISA_VERSION
	.align		4
        /*0044*/ 	.byte	0x03, 0x5f
        /*0046*/ 	.short	0x0101


	//----- nvinfo : EIATTR_VRC_CTA_INIT_COUNT
	.align		4
        /*0048*/ 	.byte	0x02, 0x4a
	.zero		1
	.zero		1


	//----- nvinfo : EIATTR_EXIT_INSTR_OFFSETS
	.align		4
        /*004c*/ 	.byte	0x04, 0x1c
        /*004e*/ 	.short	(.L_27 - .L_26)


	//   ....[0]....
.L_26:
        /*0050*/ 	.word	0x00000200


	//   ....[1]....
        /*0054*/ 	.word	0x00000280


	//----- nvinfo : EIATTR_CBANK_PARAM_SIZE
	.align		4
.L_27:
        /*0058*/ 	.byte	0x03, 0x19
        /*005a*/ 	.short	0x0014


	//----- nvinfo : EIATTR_PARAM_CBANK
	.align		4
        /*005c*/ 	.byte	0x04, 0x0a
        /*005e*/ 	.short	(.L_29 - .L_28)
	.align		4
.L_28:
        /*0060*/ 	.word	index@(.nv.constant0._Z12buggy_kernelPiS_i)
        /*0064*/ 	.short	0x0380
        /*0066*/ 	.short	0x0014


	//----- nvinfo : EIATTR_SW_WAR
	.align		4
.L_29:
        /*0068*/ 	.byte	0x04, 0x36
        /*006a*/ 	.short	(.L_31 - .L_30)
.L_30:
        /*006c*/ 	.word	0x00000008
.L_31:


//--------------------- .nv.info._Z17shared_mem_kernelPii --------------------------
	.section	.nv.info._Z17shared_mem_kernelPii,"",@"SHT_CUDA_INFO"
	.sectionflags	@""
	.align	4


	//----- nvinfo : EIATTR_CUDA_API_VERSION
	.align		4
        /*0000*/ 	.byte	0x04, 0x37
        /*0002*/ 	.short	(.L_33 - .L_32)
.L_32:
        /*0004*/ 	.word	0x00000082


	//----- nvinfo : EIATTR_KPARAM_INFO
	.align		4
.L_33:
        /*0008*/ 	.byte	0x04, 0x17
        /*000a*/ 	.short	(.L_35 - .L_34)
.L_34:
        /*000c*/ 	.word	0x00000000
        /*0010*/ 	.short	0x0001
        /*0012*/ 	.short	0x0008
        /*0014*/ 	.byte	0x00, 0xf0, 0x11, 0x00


	//----- nvinfo : EIATTR_KPARAM_INFO
	.align		4
.L_35:
        /*0018*/ 	.byte	0x04, 0x17
        /*001a*/ 	.short	(.L_37 - .L_36)
.L_36:
        /*001c*/ 	.word	0x00000000
        /*0020*/ 	.short	0x0000
        /*0022*/ 	.short	0x0000
        /*0024*/ 	.byte	0x00, 0xf5, 0x21, 0x00


	//----- nvinfo : EIATTR_SPARSE_MMA_MASK
	.align		4
.L_37:
        /*0028*/ 	.byte	0x03, 0x50
        /*002a*/ 	.short	0x0000


	//----- nvinfo : EIATTR_MAXREG_COUNT
	.align		4
        /*002c*/ 	.byte	0x03, 0x1b
        /*002e*/ 	.short	0x00ff


	//----- nvinfo : EIATTR_NUM_BARRIERS
	.align		4
        /*0030*/ 	.byte	0x02, 0x4c
        /*0032*/ 	.byte	0x01
	.zero		1


	//----- nvinfo : EIATTR_MERCURY_ISA_VERSION
	.align		4
        /*0034*/ 	.byte	0x03, 0x5f
        /*0036*/ 	.short	0x0101


	//----- nvinfo : EIATTR_VRC_CTA_INIT_COUNT
	.align		4
        /*0038*/ 	.byte	0x02, 0x4a
	.zero		1
	.zero		1


	//----- nvinfo : EIATTR_EXIT_INSTR_OFFSETS
	.align		4
        /*003c*/ 	.byte	0x04, 0x1c
        /*003e*/ 	.short	(.L_39 - .L_38)


	//   ....[0]....
.L_38:
        /*0040*/ 	.word	0x00000160


	//   ....[1]....
        /*0044*/ 	.word	0x00000190


	//----- nvinfo : EIATTR_CBANK_PARAM_SIZE
	.align		4
.L_39:
        /*0048*/ 	.byte	0x03, 0x19
        /*004a*/ 	.short	0x000c


	//----- nvinfo : EIATTR_PARAM_CBANK
	.align		4
        /*004c*/ 	.byte	0x04, 0x0a
        /*004e*/ 	.short	(.L_41 - .L_40)
	.align		4
.L_40:
        /*0050*/ 	.word	index@(.nv.constant0._Z17shared_mem_kernelPii)
        /*0054*/ 	.short	0x0380
        /*0056*/ 	.short	0x000c


	//----- nvinfo : EIATTR_SW_WAR
	.align		4
.L_41:
        /*0058*/ 	.byte	0x04, 0x36
        /*005a*/ 	.short	(.L_43 - .L_42)
.L_42:
        /*005c*/ 	.word	0x00000008
.L_43:


//--------------------- .nv.info._Z13simple_kernelPii --------------------------
	.section	.nv.info._Z13simple_kernelPii,"",@"SHT_CUDA_INFO"
	.sectionflags	@""
	.align	4


	//----- nvinfo : EIATTR_CUDA_API_VERSION
	.align		4
        /*0000*/ 	.byte	0x04, 0x37
        /*0002*/ 	.short	(.L_45 - .L_44)
.L_44:
        /*0004*/ 	.word	0x00000082


	//----- nvinfo : EIATTR_KPARAM_INFO
	.align		4
.L_45:
        /*0008*/ 	.byte	0x04, 0x17
        /*000a*/ 	.short	(.L_47 - .L_46)
.L_46:
        /*000c*/ 	.word	0x00000000
        /*0010*/ 	.short	0x0001
        /*0012*/ 	.short	0x0008
        /*0014*/ 	.byte	0x00, 0xf0, 0x11, 0x00


	//----- nvinfo : EIATTR_KPARAM_INFO
	.align		4
.L_47:
        /*0018*/ 	.byte	0x04, 0x17
        /*001a*/ 	.short	(.L_49 - .L_48)
.L_48:
        /*001c*/ 	.word	0x00000000
        /*0020*/ 	.short	0x0000
        /*0022*/ 	.short	0x0000
        /*0024*/ 	.byte	0x00, 0xf5, 0x21, 0x00


	//----- nvinfo : EIATTR_SPARSE_MMA_MASK
	.align		4
.L_49:
        /*0028*/ 	.byte	0x03, 0x50
        /*002a*/ 	.short	0x0000


	//----- nvinfo : EIATTR_MAXREG_COUNT
	.align		4
        /*002c*/ 	.byte	0x03, 0x1b
        /*002e*/ 	.short	0x00ff


	//----- nvinfo : EIATTR_MERCURY_ISA_VERSION
	.align		4
        /*0030*/ 	.byte	0x03, 0x5f
        /*0032*/ 	.short	0x0101


	//----- nvinfo : EIATTR_VRC_CTA_INIT_COUNT
	.align		4
        /*0034*/ 	.byte	0x02, 0x4a
	.zero		1
	.zero		1


	//----- nvinfo : EIATTR_EXIT_INSTR_OFFSETS
	.align		4
        /*0038*/ 	.byte	0x04, 0x1c
        /*003a*/ 	.short	(.L_51 - .L_50)


	//   ....[0]....
.L_50:
        /*003c*/ 	.word	0x00000070


	//   ....[1]....
        /*0040*/ 	.word	0x000000d0


	//----- nvinfo : EIATTR_CBANK_PARAM_SIZE
	.align		4
.L_51:
        /*0044*/ 	.byte	0x03, 0x19
        /*0046*/ 	.short	0x000c


	//----- nvinfo : EIATTR_PARAM_CBANK
	.align		4
        /*0048*/ 	.byte	0x04, 0x0a
        /*004a*/ 	.short	(.L_53 - .L_52)
	.align		4
.L_52:
        /*004c*/ 	.word	index@(.nv.constant0._Z13simple_kernelPii)
        /*0050*/ 	.short	0x0380
        /*0052*/ 	.short	0x000c


	//----- nvinfo : EIATTR_SW_WAR
	.align		4
.L_53:
        /*0054*/ 	.byte	0x04, 0x36
        /*0056*/ 	.short	(.L_55 - .L_54)
.L_54:
        /*0058*/ 	.word	0x00000008
.L_55:


//--------------------- .nv.callgraph             --------------------------
	.section	.nv.callgraph,"",@"SHT_CUDA_CALLGRAPH"
	.align	4
	.sectionentsize	8
	.align		4
        /*0000*/ 	.word	0x00000000
	.align		4
        /*0004*/ 	.word	0xffffffff
	.align		4
        /*0008*/ 	.word	0x00000000
	.align		4
        /*000c*/ 	.word	0xfffffffe
	.align		4
        /*0010*/ 	.word	0x00000000
	.align		4
        /*0014*/ 	.word	0xfffffffd
	.align		4
        /*0018*/ 	.word	0x00000000
	.align		4
        /*001c*/ 	.word	0xfffffffc


//--------------------- .text._Z12buggy_kernelPiS_i --------------------------
	.section	.text._Z12buggy_kernelPiS_i,"ax",@progbits
	.align	128
        .global         _Z12buggy_kernelPiS_i
        .type           _Z12buggy_kernelPiS_i,@function
        .size           _Z12buggy_kernelPiS_i,(.L_x_5 - _Z12buggy_kernelPiS_i)
        .other          _Z12buggy_kernelPiS_i,@"STO_CUDA_ENTRY STV_DEFAULT"
_Z12buggy_kernelPiS_i:
.text._Z12buggy_kernelPiS_i:
[----:B------:R-:W-:Y:S01]  /*0000*/  LDC R1, c[0x0][0x37c] ;  /* 0x0000df00ff017b82 */ /* 0x000fe20000000800 */
[----:B------:R-:W0:Y:S01]  /*0010*/  S2R R6, SR_TID.X ;  /* 0x0000000000067919 */ /* 0x000e220000002100 */
[----:B------:R-:W0:Y:S01]  /*0020*/  LDCU UR8, c[0x0][0x360] ;  /* 0x00006c00ff0877ac */ /* 0x000e220008000800 */
[----:B------:R-:W-:Y:S01]  /*0030*/  IMAD.MOV.U32 R4, RZ, RZ, RZ ;  /* 0x000000ffff047224 */ /* 0x000fe200078e00ff */
[----:B------:R-:W0:Y:S01]  /*0040*/  S2R R7, SR_CTAID.X ;  /* 0x0000000000077919 */ /* 0x000e220000002500 */
[----:B------:R-:W1:Y:S01]  /*0050*/  LDCU UR4, c[0x0][0x390] ;  /* 0x00007200ff0477ac */ /* 0x000e620008000800 */
[----:B------:R-:W2:Y:S01]  /*0060*/  LDCU.64 UR6, c[0x0][0x358] ;  /* 0x00006b00ff0677ac */ /* 0x000ea20008000a00 */
[----:B0-----:R-:W-:-:S05]  /*0070*/  IMAD R5, R7, UR8, R6 ;  /* 0x0000000807057c24 */ /* 0x001fca000f8e0206 */
[----:B-1----:R-:W-:-:S13]  /*0080*/  ISETP.GE.AND P0, PT, R5, UR4, PT ;  /* 0x0000000405007c0c */ /* 0x002fda000bf06270 */
[----:B------:R-:W0:Y:S02]  /*0090*/  @!P0 LDC.64 R2, c[0x0][0x380] ;  /* 0x0000e000ff028b82 */ /* 0x000e240000000a00 */
[----:B0-----:R-:W-:-:S05]  /*00a0*/  @!P0 IMAD.WIDE R2, R5, 0x4, R2 ;  /* 0x0000000405028825 */ /* 0x001fca00078e0202 */
[----:B--2---:R-:W2:Y:S01]  /*00b0*/  @!P0 LDG.E R4, desc[UR6][R2.64] ;  /* 0x0000000602048981 */ /* 0x004ea2000c1e1900 */
[----:B------:R-:W0:Y:S01]  /*00c0*/  S2UR UR5, SR_CgaCtaId ;  /* 0x00000000000579c3 */ /* 0x000e220000008800 */
[----:B------:R-:W-:Y:S01]  /*00d0*/  IMAD.U32 R0, RZ, RZ, UR8 ;  /* 0x00000008ff007e24 */ /* 0x000fe2000f8e00ff */
[----:B------:R-:W-:Y:S01]  /*00e0*/  UMOV UR4, 0x400 ;  /* 0x0000040000047882 */ /* 0x000fe20000000000 */
[----:B------:R-:W-:-:S03]  /*00f0*/  ISETP.NE.AND P0, PT, R6, RZ, PT ;  /* 0x000000ff0600720c */ /* 0x000fc60003f05270 */
[----:B------:R-:W-:Y:S01]  /*0100*/  ISETP.GE.U32.AND P1, PT, R0, 0x2, PT ;  /* 0x000000020000780c */ /* 0x000fe20003f26070 */
[----:B0-----:R-:W-:-:S06]  /*0110*/  ULEA UR4, UR5, UR4, 0x18 ;  /* 0x0000000405047291 */ /* 0x001fcc000f8ec0ff */
[----:B------:R-:W-:-:S05]  /*0120*/  LEA R5, R6, UR4, 0x2 ;  /* 0x0000000406057c11 */ /* 0x000fca000f8e10ff */
[----:B--2---:R0:W-:Y:S01]  /*0130*/  STS [R5], R4 ;  /* 0x0000000405007388 */ /* 0x0041e20000000800 */
[----:B------:R-:W-:Y:S06]  /*0140*/  BAR.SYNC.DEFER_BLOCKING 0x0 ;  /* 0x0000000000007b1d */ /* 0x000fec0000010000 */
[----:B------:R-:W-:Y:S05]  /*0150*/  @!P1 BRA `(.L_x_0) ;  /* 0x0000000000289947 */ /* 0x000fea0003800000 */
.L_x_1:
[----:B------:R-:W-:-:S04]  /*0160*/  SHF.R.U32.HI R8, RZ, 0x1, R0 ;  /* 0x00000001ff087819 */ /* 0x000fc80000011600 */
[----:B------:R-:W-:-:S13]  /*0170*/  ISETP.GE.U32.AND P1, PT, R6, R8, PT ;  /* 0x000000080600720c */ /* 0x000fda0003f26070 */
[----:B------:R-:W-:Y:S01]  /*0180*/  @!P1 LEA R2, R8, R5, 0x2 ;  /* 0x0000000508029211 */ /* 0x000fe200078e10ff */
[----:B------:R-:W-:Y:S05]  /*0190*/  @!P1 LDS R3, [R5] ;  /* 0x0000000005039984 */ /* 0x000fea0000000800 */
[----:B------:R-:W0:Y:S02]  /*01a0*/  @!P1 LDS R2, [R2] ;  /* 0x0000000002029984 */ /* 0x000e240000000800 */
[----:B0-----:R-:W-:-:S05]  /*01b0*/  @!P1 IMAD.IADD R4, R2, 0x1, R3 ;  /* 0x0000000102049824 */ /* 0x001fca00078e0203 */
[----:B------:R1:W-:Y:S01]  /*01c0*/  @!P1 STS [R5], R4 ;  /* 0x0000000405009388 */ /* 0x0003e20000000800 */
[----:B------:R-:W-:Y:S02]  /*01d0*/  ISETP.GT.U32.AND P1, PT, R0, 0x3, PT ;  /* 0x000000030000780c */ /* 0x000fe40003f24070 */
[----:B------:R-:W-:-:S11]  /*01e0*/  MOV R0, R8 ;  /* 0x0000000800007202 */ /* 0x000fd60000000f00 */
[----:B-1----:R-:W-:Y:S05]  /*01f0*/  @P1 BRA `(.L_x_1) ;  /* 0xfffffffc00d81947 */ /* 0x002fea000383ffff */
.L_x_0:
[----:B------:R-:W-:Y:S05]  /*0200*/  @P0 EXIT ;  /* 0x000000000000094d */ /* 0x000fea0003800000 */
[----:B------:R-:W1:Y:S01]  /*0210*/  S2UR UR5, SR_CgaCtaId ;  /* 0x00000000000579c3 */ /* 0x000e620000008800 */
[----:B------:R-:W-:-:S07]  /*0220*/  UMOV UR4, 0x400 ;  /* 0x0000040000047882 */ /* 0x000fce0000000000 */
[----:B------:R-:W2:Y:S01]  /*0230*/  LDC.64 R2, c[0x0][0x388] ;  /* 0x0000e200ff027b82 */ /* 0x000ea20000000a00 */
[----:B-1----:R-:W-:Y:S01]  /*0240*/  ULEA UR4, UR5, UR4, 0x18 ;  /* 0x0000000405047291 */ /* 0x002fe2000f8ec0ff */
[----:B--2---:R-:W-:-:S08]  /*0250*/  IMAD.WIDE.U32 R2, R7, 0x4, R2 ;  /* 0x0000000407027825 */ /* 0x004fd000078e0002 */
[----:B0-----:R-:W0:Y:S04]  /*0260*/  LDS R5, [UR4] ;  /* 0x00000004ff057984 */ /* 0x001e280008000800 */
[----:B0-----:R-:W-:Y:S01]  /*0270*/  STG.E desc[UR6][R2.64], R5 ;  /* 0x0000000502007986 */ /* 0x001fe2000c101906 */
[----:B------:R-:W-:Y:S05]  /*0280*/  EXIT ;  /* 0x000000000000794d */ /* 0x000fea0003800000 */
.L_x_2:
[----:B------:R-:W-:-:S00]  /*0290*/  BRA `(.L_x_2) ;  /* 0xfffffffc00fc7947 */ /* 0x000fc0000383ffff */
[----:B------:R-:W-:-:S00]  /*02a0*/  NOP ;  /* 0x0000000000007918 */ /* 0x000fc00000000000 */
        /* <DEDUP_REMOVED lines=13> */
.L_x_5:


//--------------------- .text._Z17shared_mem_kernelPii --------------------------
	.section	.text._Z17shared_mem_kernelPii,"ax",@progbits
	.align	128
        .global         _Z17shared_mem_kernelPii
        .type           _Z17shared_mem_kernelPii,@function
        .size           _Z17shared_mem_kernelPii,(.L_x_6 - _Z17shared_mem_kernelPii)
        .other          _Z17shared_mem_kernelPii,@"STO_CUDA_ENTRY STV_DEFAULT"
_Z17shared_mem_kernelPii:
.text._Z17shared_mem_kernelPii:
[----:B------:R-:W-:Y:S01]  /*0000*/  LDC R1, c[0x0][0x37c] ;  /* 0x0000df00ff017b82 */ /* 0x000fe20000000800 */
[----:B------:R-:W0:Y:S07]  /*0010*/  S2R R4, SR_TID.X ;  /* 0x0000000000047919 */ /* 0x000e2e0000002100 */
[----:B------:R-:W0:Y:S01]  /*0020*/  S2UR UR4, SR_CTAID.X ;  /* 0x00000000000479c3 */ /* 0x000e220000002500 */
[----:B------:R-:W1:Y:S01]  /*0030*/  LDCU UR5, c[0x0][0x388] ;  /* 0x00007100ff0577ac */ /* 0x000e620008000800 */
[----:B------:R-:W-:Y:S01]  /*0040*/  HFMA2 R0, -RZ, RZ, 0, 0 ;  /* 0x00000000ff007431 */ /* 0x000fe200000001ff */
[----:B------:R-:W2:Y:S05]  /*0050*/  LDCU.64 UR6, c[0x0][0x358] ;  /* 0x00006b00ff0677ac */ /* 0x000eaa0008000a00 */
[----:B------:R-:W0:Y:S08]  /*0060*/  LDC R5, c[0x0][0x360] ;  /* 0x0000d800ff057b82 */ /* 0x000e300000000800 */
[----:B------:R-:W3:Y:S01]  /*0070*/  LDC.64 R2, c[0x0][0x380] ;  /* 0x0000e000ff027b82 */ /* 0x000ee20000000a00 */
[----:B0-----:R-:W-:-:S05]  /*0080*/  IMAD R5, R5, UR4, R4 ;  /* 0x0000000405057c24 */ /* 0x001fca000f8e0204 */
[C---:B-1----:R-:W-:Y:S01]  /*0090*/  ISETP.GE.AND P0, PT, R5.reuse, UR5, PT ;  /* 0x0000000505007c0c */ /* 0x042fe2000bf06270 */
[----:B---3--:R-:W-:-:S12]  /*00a0*/  IMAD.WIDE R2, R5, 0x4, R2 ;  /* 0x0000000405027825 */ /* 0x008fd800078e0202 */
[----:B--2---:R-:W2:Y:S01]  /*00b0*/  @!P0 LDG.E R0, desc[UR6][R2.64] ;  /* 0x0000000602008981 */ /* 0x004ea2000c1e1900 */
[----:B------:R-:W0:Y:S01]  /*00c0*/  S2UR UR5, SR_CgaCtaId ;  /* 0x00000000000579c3 */ /* 0x000e220000008800 */
[----:B------:R-:W-:Y:S02]  /*00d0*/  UMOV UR4, 0x400 ;  /* 0x0000040000047882 */ /* 0x000fe40000000000 */
[----:B0-----:R-:W-:-:S06]  /*00e0*/  ULEA UR4, UR5, UR4, 0x18 ;  /* 0x0000000405047291 */ /* 0x001fcc000f8ec0ff */
[----:B------:R-:W-:-:S05]  /*00f0*/  LEA R5, R4, UR4, 0x2 ;  /* 0x0000000404057c11 */ /* 0x000fca000f8e10ff */
[----:B--2---:R-:W-:Y:S01]  /*0100*/  STS [R5], R0 ;  /* 0x0000000005007388 */ /* 0x004fe20000000800 */
[----:B------:R-:W-:Y:S06]  /*0110*/  BAR.SYNC.DEFER_BLOCKING 0x0 ;  /* 0x0000000000007b1d */ /* 0x000fec0000010000 */
[----:B------:R-:W0:Y:S02]  /*0120*/  LDS R4, [R5] ;  /* 0x0000000005047984 */ /* 0x000e240000000800 */
[----:B0-----:R-:W-:-:S05]  /*0130*/  SHF.L.U32 R4, R4, 0x1, RZ ;  /* 0x0000000104047819 */ /* 0x001fca00000006ff */
[----:B------:R0:W-:Y:S01]  /*0140*/  STS [R5], R4 ;  /* 0x0000000405007388 */ /* 0x0001e20000000800 */
[----:B------:R-:W-:Y:S06]  /*0150*/  BAR.SYNC.DEFER_BLOCKING 0x0 ;  /* 0x0000000000007b1d */ /* 0x000fec0000010000 */
[----:B------:R-:W-:Y:S05]  /*0160*/  @P0 EXIT ;  /* 0x000000000000094d */ /* 0x000fea0003800000 */
[----:B0-----:R-:W0:Y:S04]  /*0170*/  LDS R5, [R5] ;  /* 0x0000000005057984 */ /* 0x001e280000000800 */
[----:B0-----:R-:W-:Y:S01]  /*0180*/  STG.E desc[UR6][R2.64], R5 ;  /* 0x0000000502007986 */ /* 0x001fe2000c101906 */
[----:B------:R-:W-:Y:S05]  /*0190*/  EXIT ;  /* 0x000000000000794d */ /* 0x000fea0003800000 */
.L_x_3:
        /* <DEDUP_REMOVED lines=14> */
.L_x_6:


//--------------------- .text._Z13simple_kernelPii --------------------------
	.section	.text._Z13simple_kernelPii,"ax",@progbits
	.align	128
        .global         _Z13simple_kernelPii
        .type           _Z13simple_kernelPii,@function
        .size           _Z13simple_kernelPii,(.L_x_7 - _Z13simple_kernelPii)
        .other          _Z13simple_kernelPii,@"STO_CUDA_ENTRY STV_DEFAULT"
_Z13simple_kernelPii:
.text._Z13simple_kernelPii:
[----:B------:R-:W-:Y:S01]  /*0000*/  LDC R1, c[0x0][0x37c] ;  /* 0x0000df00ff017b82 */ /* 0x000fe20000000800 */
[----:B------:R-:W0:Y:S07]  /*0010*/  S2R R0, SR_TID.X ;  /* 0x0000000000007919 */ /* 0x000e2e0000002100 */
[----:B------:R-:W0:Y:S01]  /*0020*/  S2UR UR4, SR_CTAID.X ;  /* 0x00000000000479c3 */ /* 0x000e220000002500 */
[----:B------:R-:W1:Y:S07]  /*0030*/  LDCU UR5, c[0x0][0x388] ;  /* 0x00007100ff0577ac */ /* 0x000e6e0008000800 */
[----:B------:R-:W0:Y:S02]  /*0040*/  LDC R5, c[0x0][0x360] ;  /* 0x0000d800ff057b82 */ /* 0x000e240000000800 */
[----:B0-----:R-:W-:-:S05]  /*0050*/  IMAD R5, R5, UR4, R0 ;  /* 0x0000000405057c24 */ /* 0x001fca000f8e0200 */
[----:B-1----:R-:W-:-:S13]  /*0060*/  ISETP.GE.AND P0, PT, R5, UR5, PT ;  /* 0x0000000505007c0c */ /* 0x002fda000bf06270 */
[----:B------:R-:W-:Y:S05]  /*0070*/  @P0 EXIT ;  /* 0x000000000000094d */ /* 0x000fea0003800000 */
[----:B------:R-:W0:Y:S01]  /*0080*/  LDC.64 R2, c[0x0][0x380] ;  /* 0x0000e000ff027b82 */ /* 0x000e220000000a00 */
[----:B------:R-:W1:Y:S01]  /*0090*/  LDCU.64 UR4, c[0x0][0x358] ;  /* 0x00006b00ff0477ac */ /* 0x000e620008000a00 */
[C---:B------:R-:W-:Y:S01]  /*00a0*/  SHF.L.U32 R7, R5.reuse, 0x1, RZ ;  /* 0x0000000105077819 */ /* 0x040fe200000006ff */
[----:B0-----:R-:W-:-:S05]  /*00b0*/  IMAD.WIDE R2, R5, 0x4, R2 ;  /* 0x0000000405027825 */ /* 0x001fca00078e0202 */
[----:B-1----:R-:W-:Y:S01]  /*00c0*/  STG.E desc[UR4][R2.64], R7 ;  /* 0x0000000702007986 */ /* 0x002fe2000c101904 */
[----:B------:R-:W-:Y:S05]  /*00d0*/  EXIT ;  /* 0x000000000000794d */ /* 0x000fea0003800000 */
.L_x_4:
        /* <DEDUP_REMOVED lines=10> */
.L_x_7:


//--------------------- .nv.shared._Z12buggy_kernelPiS_i --------------------------
	.section	.nv.shared._Z12buggy_kernelPiS_i,"aw",@nobits
	.sectionflags	@""
	.align	4
.nv.shared._Z12buggy_kernelPiS_i:
	.zero		2048


//--------------------- .nv.shared.reserved.0     --------------------------
	.section	.nv.shared.reserved.0,"aw",@nobits
	.weak		__nv_reservedSMEM_offset_0_alias
	.size		__nv_reservedSMEM_offset_0_alias, 0, 64
	.other		__nv_reservedSMEM_offset_0_alias,@"STO_CUDA_RESERVED_SHARED STV_DEFAULT"
__nv_reservedSMEM_offset_0_alias:
	.zero		0
	.zero		64


//--------------------- .nv.shared._Z17shared_mem_kernelPii --------------------------
	.section	.nv.shared._Z17shared_mem_kernelPii,"aw",@nobits
	.sectionflags	@""
	.align	4
.nv.shared._Z17shared_mem_kernelPii:
	.zero		2048


//--------------------- .nv.constant0._Z12buggy_kernelPiS_i --------------------------
	.section	.nv.constant0._Z12buggy_kernelPiS_i,"a",@progbits
	.sectionflags	@""
	.align	4
.nv.constant0._Z12buggy_kernelPiS_i:
	.zero		916


//--------------------- .nv.constant0._Z17shared_mem_kernelPii --------------------------
	.section	.nv.constant0._Z17shared_mem_kernelPii,"a",@progbits
	.sectionflags	@""
	.align	4
.nv.constant0._Z17shared_mem_kernelPii:
	.zero		908


//--------------------- .nv.constant0._Z13simple_kernelPii --------------------------
	.section	.nv.constant0._Z13simple_kernelPii,"a",@progbits
	.sectionflags	@""
	.align	4
.nv.constant0._Z13simple_kernelPii:
	.zero		908


//--------------------- SYMBOLS --------------------------

	.type		.nv.reservedSmem.offset0,@object
	.size		.nv.reservedSmem.offset0,0x4
	.type		.nv.reservedSmem.cap,@object
	.size		.nv.reservedSmem.cap,0x4
